//
// Generated by NVIDIA NVVM Compiler
//
// Compiler Build ID: CL-36424714
// Cuda compilation tools, release 13.0, V13.0.88
// Based on NVVM 20.0.0
//

.version 9.0
.target sm_100
.address_size 64

	// .globl	_Z13parallel_scanPfS_j
.extern .func  (.param .b32 func_retval0) vprintf
(
	.param .b64 vprintf_param_0,
	.param .b64 vprintf_param_1
)
;
.extern .shared .align 16 .b8 XY[];
.global .align 1 .b8 $str[71] = {10, 32, 116, 104, 114, 101, 97, 100, 32, 37, 100, 44, 32, 100, 32, 37, 100, 44, 32, 116, 119, 111, 95, 112, 111, 119, 101, 114, 95, 100, 32, 37, 100, 44, 32, 116, 119, 111, 95, 112, 111, 119, 101, 114, 95, 100, 112, 108, 117, 115, 49, 32, 37, 100, 44, 32, 97, 105, 32, 37, 100, 44, 32, 98, 105, 32, 37, 100, 32, 10};

.visible .entry _Z13parallel_scanPfS_j(
	.param .u64 .ptr .align 1 _Z13parallel_scanPfS_j_param_0,
	.param .u64 .ptr .align 1 _Z13parallel_scanPfS_j_param_1,
	.param .u32 _Z13parallel_scanPfS_j_param_2
)
{
	.local .align 8 .b8 	__local_depot0[24];
	.reg .b64 	%SP;
	.reg .b64 	%SPL;
	.reg .pred 	%p<3>;
	.reg .b32 	%r<26>;
	.reg .b32 	%f<12>;
	.reg .b64 	%rd<14>;

	mov.u64 	%SPL, __local_depot0;
	cvta.local.u64 	%SP, %SPL;
	ld.param.u64 	%rd2, [_Z13parallel_scanPfS_j_param_0];
	ld.param.u64 	%rd3, [_Z13parallel_scanPfS_j_param_1];
	ld.param.u32 	%r10, [_Z13parallel_scanPfS_j_param_2];
	cvta.to.global.u64 	%rd4, %rd3;
	mov.u32 	%r1, %tid.x;
	shl.b32 	%r2, %r1, 1;
	mul.wide.u32 	%rd5, %r2, 4;
	add.s64 	%rd6, %rd4, %rd5;
	ld.global.f32 	%f11, [%rd6];
	shl.b32 	%r11, %r1, 3;
	mov.u32 	%r12, XY;
	add.s32 	%r3, %r12, %r11;
	ld.global.f32 	%f10, [%rd6+4];
	st.shared.v2.f32 	[%r3], {%f11, %f10};
	setp.lt.u32 	%p1, %r10, 4;
	@%p1 bra 	$L__BB0_4;
	add.u64 	%rd7, %SP, 0;
	add.u64 	%rd1, %SPL, 0;
	add.s32 	%r4, %r1, -1;
	shr.u32 	%r5, %r10, 1;
	mov.b32 	%r25, 0;
	mov.b32 	%r24, 1;
	mov.u64 	%rd8, $str;
$L__BB0_2:
	bar.sync 	0;
	shl.b32 	%r8, %r24, 1;
	add.s32 	%r15, %r4, %r8;
	sub.s32 	%r16, %r15, %r24;
	shl.b32 	%r17, %r16, 2;
	st.local.v2.u32 	[%rd1], {%r1, %r25};
	st.local.v2.u32 	[%rd1+8], {%r24, %r8};
	st.local.v2.u32 	[%rd1+16], {%r16, %r15};
	cvta.global.u64 	%rd9, %rd8;
	{ // callseq 0, 0
	.param .b64 param0;
	st.param.b64 	[param0], %rd9;
	.param .b64 param1;
	st.param.b64 	[param1], %rd7;
	.param .b32 retval0;
	call.uni (retval0), 
	vprintf, 
	(
	param0, 
	param1
	);
	ld.param.b32 	%r18, [retval0];
	} // callseq 0
	add.s32 	%r21, %r17, %r12;
	shl.b32 	%r22, %r24, 2;
	add.s32 	%r23, %r21, %r22;
	ld.shared.f32 	%f7, [%r21];
	ld.shared.f32 	%f8, [%r23];
	add.f32 	%f9, %f7, %f8;
	st.shared.f32 	[%r23], %f9;
	add.s32 	%r25, %r25, 1;
	setp.lt.u32 	%p2, %r8, %r5;
	mov.u32 	%r24, %r8;
	@%p2 bra 	$L__BB0_2;
	ld.shared.v2.f32 	{%f11, %f10}, [%r3];
$L__BB0_4:
	cvta.to.global.u64 	%rd11, %rd2;
	add.s64 	%rd13, %rd11, %rd5;
	st.global.f32 	[%rd13], %f11;
	st.global.f32 	[%rd13+4], %f10;
	ret;

}


// ===== COMPILED SASS (sm_100) =====

	.target	sm_100

	.elftype	@"ET_EXEC"


//--------------------- .note.nv.tkinfo           --------------------------
	.section	.note.nv.tkinfo,"",@"SHT_NOTE"
	.sectionflags	@"SHF_NOTE_NV_TKINFO"
	.tkinfo
        /*0018*/ 	.word	0x00000002
        /*0030*/ 	.string	""
        /*0030*/ 	.string	"ptxas"
        /*0030*/ 	.string	"Cuda compilation tools, release 13.0, V13.0.88"
        /*0030*/ 	.string	"Build cuda_13.0.r13.0/compiler.36424714_0"
        /*0030*/ 	.string	"-arch sm_100 -m 64 "



//--------------------- .note.nv.cuinfo           --------------------------
	.section	.note.nv.cuinfo,"",@"SHT_NOTE"
	.sectionflags	@"SHF_NOTE_NV_CUINFO"
        /*0018*/ 	.short	0x0002
        /*001a*/ 	.short	0x0064
        /*001c*/ 	.short	0x0082
	.zero		2


//--------------------- .nv.info                  --------------------------
	.section	.nv.info,"",@"SHT_CUDA_INFO"
	.align	4


	//----- nvinfo : EIATTR_REGCOUNT
	.align		4
        /*0000*/ 	.byte	0x04, 0x2f
        /*0002*/ 	.short	(.L_2 - .L_1)
	.align		4
.L_1:
        /*0004*/ 	.word	index@(_Z13parallel_scanPfS_j)
        /*0008*/ 	.word	0x0000001c


	//----- nvinfo : EIATTR_FRAME_SIZE
	.align		4
.L_2:
        /*000c*/ 	.byte	0x04, 0x11
        /*000e*/ 	.short	(.L_4 - .L_3)
	.align		4
.L_3:
        /*0010*/ 	.word	index@(_Z13parallel_scanPfS_j)
        /*0014*/ 	.word	0x00000018


	//----- nvinfo : EIATTR_MIN_STACK_SIZE
	.align		4
.L_4:
        /*0018*/ 	.byte	0x04, 0x12
        /*001a*/ 	.short	(.L_6 - .L_5)
	.align		4
.L_5:
        /*001c*/ 	.word	index@(_Z13parallel_scanPfS_j)
        /*0020*/ 	.word	0x00000018
.L_6:


//--------------------- .nv.compat                --------------------------
	.section	.nv.compat,"",@"SHT_CUDA_COMPAT_INFO"
	.align	4
        /*0000*/ 	.byte	0x02, 0x09, 0x00, 0x00, 0x02, 0x02, 0x01, 0x00, 0x02, 0x05, 0x05, 0x00, 0x03, 0x07, 0x01, 0x01
        /*0010*/ 	.byte	0x02, 0x03, 0x00, 0x00, 0x02, 0x06, 0x01, 0x00, 0x04, 0x0b, 0x08, 0x00, 0x09, 0x00, 0x00, 0x00
        /*0020*/ 	.byte	0x00, 0x00, 0x00, 0x00


//--------------------- .nv.info._Z13parallel_scanPfS_j --------------------------
	.section	.nv.info._Z13parallel_scanPfS_j,"",@"SHT_CUDA_INFO"
	.sectionflags	@""
	.align	4


	//----- nvinfo : EIATTR_CUDA_API_VERSION
	.align		4
        /*0000*/ 	.byte	0x04, 0x37
        /*0002*/ 	.short	(.L_8 - .L_7)
.L_7:
        /*0004*/ 	.word	0x00000082


	//----- nvinfo : EIATTR_KPARAM_INFO
	.align		4
.L_8:
        /*0008*/ 	.byte	0x04, 0x17
        /*000a*/ 	.short	(.L_10 - .L_9)
.L_9:
        /*000c*/ 	.word	0x00000000
        /*0010*/ 	.short	0x0002
        /*0012*/ 	.short	0x0010
        /*0014*/ 	.byte	0x00, 0xf0, 0x11, 0x00


	//----- nvinfo : EIATTR_KPARAM_INFO
	.align		4
.L_10:
        /*0018*/ 	.byte	0x04, 0x17
        /*001a*/ 	.short	(.L_12 - .L_11)
.L_11:
        /*001c*/ 	.word	0x00000000
        /*0020*/ 	.short	0x0001
        /*0022*/ 	.short	0x0008
        /*0024*/ 	.byte	0x00, 0xf5, 0x21, 0x00


	//----- nvinfo : EIATTR_KPARAM_INFO
	.align		4
.L_12:
        /*0028*/ 	.byte	0x04, 0x17
        /*002a*/ 	.short	(.L_14 - .L_13)
.L_13:
        /*002c*/ 	.word	0x00000000
        /*0030*/ 	.short	0x0000
        /*0032*/ 	.short	0x0000
        /*0034*/ 	.byte	0x00, 0xf5, 0x21, 0x00


	//----- nvinfo : EIATTR_SPARSE_MMA_MASK
	.align		4
.L_14:
        /*0038*/ 	.byte	0x03, 0x50
        /*003a*/ 	.short	0x0000


	//----- nvinfo : EIATTR_MAXREG_COUNT
	.align		4
        /*003c*/ 	.byte	0x03, 0x1b
        /*003e*/ 	.short	0x00ff


	//----- nvinfo : EIATTR_NUM_BARRIERS
	.align		4
        /*0040*/ 	.byte	0x02, 0x4c
        /*0042*/ 	.byte	0x01
	.zero		1


	//----- nvinfo : EIATTR_EXTERNS
	.align		4
        /*0044*/ 	.byte	0x04, 0x0f
        /*0046*/ 	.short	(.L_16 - .L_15)


	//   ....[0]....
	.align		4
.L_15:
        /*0048*/ 	.word	index@(vprintf)


	//----- nvinfo : EIATTR_MERCURY_ISA_VERSION
	.align		4
.L_16:
        /*004c*/ 	.byte	0x03, 0x5f
        /*004e*/ 	.short	0x0101


	//----- nvinfo : EIATTR_VRC_CTA_INIT_COUNT
	.align		4
        /*0050*/ 	.byte	0x02, 0x4a
	.zero		1
	.zero		1


	//----- nvinfo : EIATTR_SYSCALL_OFFSETS
	.align		4
        /*0054*/ 	.byte	0x04, 0x46
        /*0056*/ 	.short	(.L_18 - .L_17)


	//   ....[0]....
.L_17:
        /*0058*/ 	.word	0x00000290


	//----- nvinfo : EIATTR_EXIT_INSTR_OFFSETS
	.align		4
.L_18:
        /*005c*/ 	.byte	0x04, 0x1c
        /*005e*/ 	.short	(.L_20 - .L_19)


	//   ....[0]....
.L_19:
        /*0060*/ 	.word	0x000003b0


	//----- nvinfo : EIATTR_CRS_STACK_SIZE
	.align		4
.L_20:
        /*0064*/ 	.byte	0x04, 0x1e
        /*0066*/ 	.short	(.L_22 - .L_21)
.L_21:
        /*0068*/ 	.word	0x00000000


	//----- nvinfo : EIATTR_CBANK_PARAM_SIZE
	.align		4
.L_22:
        /*006c*/ 	.byte	0x03, 0x19
        /*006e*/ 	.short	0x0014


	//----- nvinfo : EIATTR_PARAM_CBANK
	.align		4
        /*0070*/ 	.byte	0x04, 0x0a
        /*0072*/ 	.short	(.L_24 - .L_23)
	.align		4
.L_23:
        /*0074*/ 	.word	index@(.nv.constant0._Z13parallel_scanPfS_j)
        /*0078*/ 	.short	0x0380
        /*007a*/ 	.short	0x0014


	//----- nvinfo : EIATTR_SW_WAR
	.align		4
.L_24:
        /*007c*/ 	.byte	0x04, 0x36
        /*007e*/ 	.short	(.L_26 - .L_25)
.L_25:
        /*0080*/ 	.word	0x00000008
.L_26:


//--------------------- .nv.callgraph             --------------------------
	.section	.nv.callgraph,"",@"SHT_CUDA_CALLGRAPH"
	.align	4
	.sectionentsize	8
	.align		4
        /*0000*/ 	.word	0x00000000
	.align		4
        /*0004*/ 	.word	0xffffffff
	.align		4
        /*0008*/ 	.word	index@(_Z13parallel_scanPfS_j)
	.align		4
        /*000c*/ 	.word	index@(vprintf)
	.align		4
        /*0010*/ 	.word	0x00000000
	.align		4
        /*0014*/ 	.word	0xfffffffe
	.align		4
        /*0018*/ 	.word	0x00000000
	.align		4
        /*001c*/ 	.word	0xfffffffd
	.align		4
        /*0020*/ 	.word	0x00000000
	.align		4
        /*0024*/ 	.word	0xfffffffc


//--------------------- .nv.constant4             --------------------------
	.section	.nv.constant4,"a",@progbits
	.align	8
	.align		8
.nv.constant4:
        /*0000*/ 	.dword	vprintf
	.align		8
        /*0008*/ 	.dword	$str


//--------------------- .text._Z13parallel_scanPfS_j --------------------------
	.section	.text._Z13parallel_scanPfS_j,"ax",@progbits
	.align	128
        .global         _Z13parallel_scanPfS_j
        .type           _Z13parallel_scanPfS_j,@function
        .size           _Z13parallel_scanPfS_j,(.L_x_4 - _Z13parallel_scanPfS_j)
        .other          _Z13parallel_scanPfS_j,@"STO_CUDA_ENTRY STV_DEFAULT"
_Z13parallel_scanPfS_j:
.text._Z13parallel_scanPfS_j:
[----:B------:R-:W0:Y:S01]  /*0000*/  LDC R1, c[0x0][0x37c] ;  /* 0x0000df00ff017b82 */ /* 0x000e220000000800 */
[----:B------:R-:W1:Y:S07]  /*0010*/  S2R R16, SR_TID.X ;  /* 0x0000000000107919 */ /* 0x000e6e0000002100 */
[----:B------:R-:W2:Y:S01]  /*0020*/  LDC.64 R2, c[0x0][0x388] ;  /* 0x0000e200ff027b82 */ /* 0x000ea20000000a00 */
[----:B------:R-:W3:Y:S01]  /*0030*/  LDCU.64 UR36, c[0x0][0x358] ;  /* 0x00006b00ff2477ac */ /* 0x000ee20008000a00 */
[----:B0-----:R-:W-:-:S06]  /*0040*/  VIADD R1, R1, 0xffffffe8 ;  /* 0xffffffe801017836 */ /* 0x001fcc0000000000 */
[----:B------:R-:W0:Y:S01]  /*0050*/  S2UR UR38, SR_CgaCtaId ;  /* 0x00000000002679c3 */ /* 0x000e220000008800 */
[----:B------:R-:W-:Y:S01]  /*0060*/  UMOV UR4, 0x400 ;  /* 0x0000040000047882 */ /* 0x000fe20000000000 */
[----:B------:R-:W4:Y:S01]  /*0070*/  LDCU UR39, c[0x0][0x390] ;  /* 0x00007200ff2777ac */ /* 0x000f220008000800 */
[----:B-1----:R-:W-:-:S04]  /*0080*/  IMAD.SHL.U32 R5, R16, 0x2, RZ ;  /* 0x0000000210057824 */ /* 0x002fc800078e00ff */
[----:B--2---:R-:W-:-:S05]  /*0090*/  IMAD.WIDE.U32 R2, R5, 0x4, R2 ;  /* 0x0000000405027825 */ /* 0x004fca00078e0002 */
[----:B---3--:R-:W2:Y:S04]  /*00a0*/  LDG.E R4, desc[UR36][R2.64] ;  /* 0x0000002402047981 */ /* 0x008ea8000c1e1900 */
[----:B------:R-:W2:Y:S01]  /*00b0*/  LDG.E R5, desc[UR36][R2.64+0x4] ;  /* 0x0000042402057981 */ /* 0x000ea2000c1e1900 */
[----:B0-----:R-:W-:Y:S01]  /*00c0*/  ULEA UR38, UR38, UR4, 0x18 ;  /* 0x0000000426267291 */ /* 0x001fe2000f8ec0ff */
[----:B------:R-:W0:Y:S05]  /*00d0*/  LDCU UR4, c[0x0][0x2f8] ;  /* 0x00005f00ff0477ac */ /* 0x000e2a0008000800 */
[----:B------:R-:W-:Y:S01]  /*00e0*/  LEA R25, R16, UR38, 0x3 ;  /* 0x0000002610197c11 */ /* 0x000fe2000f8e18ff */
[----:B------:R-:W1:Y:S01]  /*00f0*/  LDCU UR5, c[0x0][0x2fc] ;  /* 0x00005f80ff0577ac */ /* 0x000e620008000800 */
[----:B----4-:R-:W-:Y:S01]  /*0100*/  UISETP.GE.U32.AND UP0, UPT, UR39, 0x4, UPT ;  /* 0x000000042700788c */ /* 0x010fe2000bf06070 */
[----:B0-----:R-:W-:-:S04]  /*0110*/  IADD3 R23, P0, PT, R1, UR4, RZ ;  /* 0x0000000401177c10 */ /* 0x001fc8000ff1e0ff */
[----:B-1----:R-:W-:Y:S01]  /*0120*/  IADD3.X R22, PT, PT, RZ, UR5, RZ, P0, !PT ;  /* 0x00000005ff167c10 */ /* 0x002fe200087fe4ff */
[----:B--2---:R0:W-:Y:S03]  /*0130*/  STS.64 [R25], R4 ;  /* 0x0000000419007388 */ /* 0x0041e60000000a00 */
[----:B------:R-:W-:Y:S05]  /*0140*/  BRA.U !UP0, `(.L_x_0) ;  /* 0x0000000108807547 */ /* 0x000fea000b800000 */
[----:B------:R-:W-:Y:S02]  /*0150*/  HFMA2 R17, -RZ, RZ, 0, 0 ;  /* 0x00000000ff117431 */ /* 0x000fe400000001ff */
[----:B------:R-:W-:Y:S01]  /*0160*/  VIADD R24, R16, 0xffffffff ;  /* 0xffffffff10187836 */ /* 0x000fe20000000000 */
[----:B------:R-:W-:Y:S01]  /*0170*/  USHF.R.U32.HI UR39, URZ, 0x1, UR39 ;  /* 0x00000001ff277899 */ /* 0x000fe20008011627 */
[----:B------:R-:W-:-:S11]  /*0180*/  IMAD.MOV.U32 R18, RZ, RZ, 0x1 ;  /* 0x00000001ff127424 */ /* 0x000fd600078e00ff */
.L_x_2:
[----:B------:R-:W-:Y:S01]  /*0190*/  SHF.L.U32 R19, R18, 0x1, RZ ;  /* 0x0000000112137819 */ /* 0x000fe200000006ff */
[----:B------:R-:W-:Y:S05]  /*01a0*/  WARPSYNC.ALL ;  /* 0x0000000000007948 */ /* 0x000fea0003800000 */
[----:B------:R-:W-:Y:S01]  /*01b0*/  IMAD.IADD R3, R24, 0x1, R19 ;  /* 0x0000000118037824 */ /* 0x000fe200078e0213 */
[----:B------:R-:W-:Y:S01]  /*01c0*/  MOV R8, 0x0 ;  /* 0x0000000000087802 */ /* 0x000fe20000000f00 */
[----:B-1----:R1:W-:Y:S01]  /*01d0*/  STL.64 [R1], R16 ;  /* 0x0000001001007387 */ /* 0x0023e20000100a00 */
[----:B------:R-:W0:Y:S01]  /*01e0*/  LDCU.64 UR4, c[0x4][0x8] ;  /* 0x01000100ff0477ac */ /* 0x000e220008000a00 */
[----:B------:R-:W-:Y:S01]  /*01f0*/  IMAD.MOV.U32 R6, RZ, RZ, R23 ;  /* 0x000000ffff067224 */ /* 0x000fe200078e0017 */
[----:B------:R-:W-:Y:S01]  /*0200*/  IADD3 R2, PT, PT, R3, -R18, RZ ;  /* 0x8000001203027210 */ /* 0x000fe20007ffe0ff */
[----:B------:R1:W-:Y:S01]  /*0210*/  STL.64 [R1+0x8], R18 ;  /* 0x0000081201007387 */ /* 0x0003e20000100a00 */
[----:B------:R-:W2:Y:S01]  /*0220*/  LDC.64 R8, c[0x4][R8] ;  /* 0x0100000008087b82 */ /* 0x000ea20000000a00 */
[----:B------:R-:W-:-:S02]  /*0230*/  MOV R7, R22 ;  /* 0x0000001600077202 */ /* 0x000fc40000000f00 */
[----:B------:R1:W-:Y:S01]  /*0240*/  STL.64 [R1+0x10], R2 ;  /* 0x0000100201007387 */ /* 0x0003e20000100a00 */
[----:B0-----:R-:W-:Y:S01]  /*0250*/  IMAD.U32 R4, RZ, RZ, UR4 ;  /* 0x00000004ff047e24 */ /* 0x001fe2000f8e00ff */
[----:B------:R-:W-:-:S03]  /*0260*/  MOV R5, UR5 ;  /* 0x0000000500057c02 */ /* 0x000fc60008000f00 */
[----:B-1----:R-:W-:Y:S06]  /*0270*/  BAR.SYNC.DEFER_BLOCKING 0x0 ;  /* 0x0000000000007b1d */ /* 0x002fec0000010000 */
[----:B------:R-:W-:-:S07]  /*0280*/  LEPC R20, `(.L_x_1) ;  /* 0x000000001014794e */ /* 0x000fce0000000000 */
[----:B--2---:R-:W-:Y:S05]  /*0290*/  CALL.ABS.NOINC R8 ;  /* 0x0000000008007343 */ /* 0x004fea0003c00000 */
.L_x_1:
[----:B------:R-:W-:Y:S02]  /*02a0*/  LEA R3, R2, UR38, 0x2 ;  /* 0x0000002602037c11 */ /* 0x000fe4000f8e10ff */
[----:B------:R-:W-:Y:S02]  /*02b0*/  ISETP.GE.U32.AND P0, PT, R19, UR39, PT ;  /* 0x0000002713007c0c */ /* 0x000fe4000bf06070 */
[----:B------:R-:W-:Y:S01]  /*02c0*/  IADD3 R17, PT, PT, R17, 0x1, RZ ;  /* 0x0000000111117810 */ /* 0x000fe20007ffe0ff */
[----:B------:R-:W-:Y:S02]  /*02d0*/  IMAD R0, R18, 0x4, R3 ;  /* 0x0000000412007824 */ /* 0x000fe400078e0203 */
[----:B------:R-:W-:Y:S01]  /*02e0*/  LDS R3, [R3] ;  /* 0x0000000003037984 */ /* 0x000fe20000000800 */
[----:B------:R-:W-:-:S03]  /*02f0*/  IMAD.MOV.U32 R18, RZ, RZ, R19 ;  /* 0x000000ffff127224 */ /* 0x000fc600078e0013 */
[----:B------:R-:W0:Y:S02]  /*0300*/  LDS R2, [R0] ;  /* 0x0000000000027984 */ /* 0x000e240000000800 */
[----:B0-----:R-:W-:-:S05]  /*0310*/  FADD R5, R3, R2 ;  /* 0x0000000203057221 */ /* 0x001fca0000000000 */
[----:B------:R1:W-:Y:S01]  /*0320*/  STS [R0], R5 ;  /* 0x0000000500007388 */ /* 0x0003e20000000800 */
[----:B------:R-:W-:Y:S05]  /*0330*/  @!P0 BRA `(.L_x_2) ;  /* 0xfffffffc00948947 */ /* 0x000fea000383ffff */
[----:B-1----:R1:W2:Y:S02]  /*0340*/  LDS.64 R4, [R25] ;  /* 0x0000000019047984 */ /* 0x0022a40000000a00 */
.L_x_0:
[----:B------:R-:W3:Y:S01]  /*0350*/  S2R R0, SR_TID.X ;  /* 0x0000000000007919 */ /* 0x000ee20000002100 */
[----:B------:R-:W4:Y:S01]  /*0360*/  LDC.64 R2, c[0x0][0x380] ;  /* 0x0000e000ff027b82 */ /* 0x000f220000000a00 */
[----:B---3--:R-:W-:-:S05]  /*0370*/  SHF.L.U32 R7, R0, 0x1, RZ ;  /* 0x0000000100077819 */ /* 0x008fca00000006ff */
[----:B----4-:R-:W-:-:S05]  /*0380*/  IMAD.WIDE.U32 R2, R7, 0x4, R2 ;  /* 0x0000000407027825 */ /* 0x010fca00078e0002 */
[----:B--2---:R-:W-:Y:S04]  /*0390*/  STG.E desc[UR36][R2.64], R4 ;  /* 0x0000000402007986 */ /* 0x004fe8000c101924 */
[----:B------:R-:W-:Y:S01]  /*03a0*/  STG.E desc[UR36][R2.64+0x4], R5 ;  /* 0x0000040502007986 */ /* 0x000fe2000c101924 */
[----:B------:R-:W-:Y:S05]  /*03b0*/  EXIT ;  /* 0x000000000000794d */ /* 0x000fea0003800000 */
.L_x_3:
[----:B------:R-:W-:-:S00]  /*03c0*/  BRA `(.L_x_3) ;  /* 0xfffffffc00fc7947 */ /* 0x000fc0000383ffff */
[----:B------:R-:W-:-:S00]  /*03d0*/  NOP ;  /* 0x0000000000007918 */ /* 0x000fc00000000000 */
        /* <DEDUP_REMOVED lines=10> */
.L_x_4:


//--------------------- .nv.global.init           --------------------------
	.section	.nv.global.init,"aw",@progbits
.nv.global.init:
	.type		$str,@object
	.size		$str,(.L_0 - $str)
$str:
        /*0000*/ 	.byte	0x0a, 0x20, 0x74, 0x68, 0x72, 0x65, 0x61, 0x64, 0x20, 0x25, 0x64, 0x2c, 0x20, 0x64, 0x20, 0x25
        /*0010*/ 	.byte	0x64, 0x2c, 0x20, 0x74, 0x77, 0x6f, 0x5f, 0x70, 0x6f, 0x77, 0x65, 0x72, 0x5f, 0x64, 0x20, 0x25
        /*0020*/ 	.byte	0x64, 0x2c, 0x20, 0x74, 0x77, 0x6f, 0x5f, 0x70, 0x6f, 0x77, 0x65, 0x72, 0x5f, 0x64, 0x70, 0x6c
        /*0030*/ 	.byte	0x75, 0x73, 0x31, 0x20, 0x25, 0x64, 0x2c, 0x20, 0x61, 0x69, 0x20, 0x25, 0x64, 0x2c, 0x20, 0x62
        /*0040*/ 	.byte	0x69, 0x20, 0x25, 0x64, 0x20, 0x0a, 0x00
.L_0:


//--------------------- .nv.shared._Z13parallel_scanPfS_j --------------------------
	.section	.nv.shared._Z13parallel_scanPfS_j,"aw",@nobits
	.sectionflags	@""
	.align	16
	.zero		1024


//--------------------- .nv.shared.reserved.0     --------------------------
	.section	.nv.shared.reserved.0,"aw",@nobits
	.weak		__nv_reservedSMEM_offset_0_alias
	.size		__nv_reservedSMEM_offset_0_alias, 0, 64
	.other		__nv_reservedSMEM_offset_0_alias,@"STO_CUDA_RESERVED_SHARED STV_DEFAULT"
__nv_reservedSMEM_offset_0_alias:
	.zero		0
	.zero		64


//--------------------- .nv.constant0._Z13parallel_scanPfS_j --------------------------
	.section	.nv.constant0._Z13parallel_scanPfS_j,"a",@progbits
	.sectionflags	@""
	.align	4
.nv.constant0._Z13parallel_scanPfS_j:
	.zero		916


//--------------------- SYMBOLS --------------------------

	.type		.nv.reservedSmem.offset0,@object
	.size		.nv.reservedSmem.offset0,0x4
	.type		.nv.reservedSmem.cap,@object
	.size		.nv.reservedSmem.cap,0x4
	.type		vprintf,@function
